	.headerflags	@"EF_CUDA_TEXMODE_UNIFIED EF_CUDA_64BIT_ADDRESS EF_CUDA_ACCELERATORS EF_CUDA_SM90 EF_CUDA_VIRTUAL_SM(EF_CUDA_SM90)"
	.elftype	@"ET_EXEC"


//--------------------- .nv.info                  --------------------------
	.section	.nv.info,"",@"SHT_CUDA_INFO"
	.align	4


	//----- nvinfo : EIATTR_REGCOUNT
	.align		4
        /*0000*/ 	.byte	0x04, 0x2f
        /*0002*/ 	.short	(.L_3 - .L_2)
	.align		4
.L_2:
        /*0004*/ 	.word	index@(triton_poi_fused__native_batch_norm_legit_no_training_max_pool2d_with_indices_native_batch_norm_backward_relu_12)
        /*0008*/ 	.word	0x00000015


	//----- nvinfo : EIATTR_MIN_STACK_SIZE
	.align		4
.L_3:
        /*000c*/ 	.byte	0x04, 0x12
        /*000e*/ 	.short	(.L_5 - .L_4)
	.align		4
.L_4:
        /*0010*/ 	.word	index@(triton_poi_fused__native_batch_norm_legit_no_training_max_pool2d_with_indices_native_batch_norm_backward_relu_12)
        /*0014*/ 	.word	0x00000000


	//----- nvinfo : EIATTR_FRAME_SIZE
	.align		4
.L_5:
        /*0018*/ 	.byte	0x04, 0x11
        /*001a*/ 	.short	(.L_7 - .L_6)
	.align		4
.L_6:
        /*001c*/ 	.word	index@(triton_poi_fused__native_batch_norm_legit_no_training_max_pool2d_with_indices_native_batch_norm_backward_relu_12)
        /*0020*/ 	.word	0x00000000


	//----- nvinfo : EIATTR_MIN_STACK_SIZE
	.align		4
.L_7:
        /*0024*/ 	.byte	0x04, 0x12
        /*0026*/ 	.short	(.L_9 - .L_8)
	.align		4
.L_8:
        /*0028*/ 	.word	index@(triton_poi_fused__native_batch_norm_legit_no_training_max_pool2d_with_indices_native_batch_norm_backward_relu_12)
        /*002c*/ 	.word	0x00000000
.L_9:


//--------------------- .nv.info.triton_poi_fused__native_batch_norm_legit_no_training_max_pool2d_with_indices_native_batch_norm_backward_relu_12 --------------------------
	.section	.nv.info.triton_poi_fused__native_batch_norm_legit_no_training_max_pool2d_with_indices_native_batch_norm_backward_relu_12,"",@"SHT_CUDA_INFO"
	.sectionflags	@""
	.align	4


	//----- nvinfo : EIATTR_CUDA_API_VERSION
	.align		4
        /*0000*/ 	.byte	0x04, 0x37
        /*0002*/ 	.short	(.L_11 - .L_10)
.L_10:
        /*0004*/ 	.word	0x0000007c


	//----- nvinfo : EIATTR_KPARAM_INFO
	.align		4
.L_11:
        /*0008*/ 	.byte	0x04, 0x17
        /*000a*/ 	.short	(.L_13 - .L_12)
.L_12:
        /*000c*/ 	.word	0x00000000
        /*0010*/ 	.short	0x0008
        /*0012*/ 	.short	0x0040
        /*0014*/ 	.byte	0x00, 0xf0, 0x11, 0x00


	//----- nvinfo : EIATTR_KPARAM_INFO
	.align		4
.L_13:
        /*0018*/ 	.byte	0x04, 0x17
        /*001a*/ 	.short	(.L_15 - .L_14)
.L_14:
        /*001c*/ 	.word	0x00000000
        /*0020*/ 	.short	0x0007
        /*0022*/ 	.short	0x0038
        /*0024*/ 	.byte	0x00, 0xf4, 0x21, 0x00


	//----- nvinfo : EIATTR_KPARAM_INFO
	.align		4
.L_15:
        /*0028*/ 	.byte	0x04, 0x17
        /*002a*/ 	.short	(.L_17 - .L_16)
.L_16:
        /*002c*/ 	.word	0x00000000
        /*0030*/ 	.short	0x0006
        /*0032*/ 	.short	0x0030
        /*0034*/ 	.byte	0x00, 0xf4, 0x21, 0x00


	//----- nvinfo : EIATTR_KPARAM_INFO
	.align		4
.L_17:
        /*0038*/ 	.byte	0x04, 0x17
        /*003a*/ 	.short	(.L_19 - .L_18)
.L_18:
        /*003c*/ 	.word	0x00000000
        /*0040*/ 	.short	0x0005
        /*0042*/ 	.short	0x0028
        /*0044*/ 	.byte	0x00, 0xf4, 0x21, 0x00


	//----- nvinfo : EIATTR_KPARAM_INFO
	.align		4
.L_19:
        /*0048*/ 	.byte	0x04, 0x17
        /*004a*/ 	.short	(.L_21 - .L_20)
.L_20:
        /*004c*/ 	.word	0x00000000
        /*0050*/ 	.short	0x0004
        /*0052*/ 	.short	0x0020
        /*0054*/ 	.byte	0x00, 0xf4, 0x21, 0x00


	//----- nvinfo : EIATTR_KPARAM_INFO
	.align		4
.L_21:
        /*0058*/ 	.byte	0x04, 0x17
        /*005a*/ 	.short	(.L_23 - .L_22)
.L_22:
        /*005c*/ 	.word	0x00000000
        /*0060*/ 	.short	0x0003
        /*0062*/ 	.short	0x0018
        /*0064*/ 	.byte	0x00, 0xf4, 0x21, 0x00


	//----- nvinfo : EIATTR_KPARAM_INFO
	.align		4
.L_23:
        /*0068*/ 	.byte	0x04, 0x17
        /*006a*/ 	.short	(.L_25 - .L_24)
.L_24:
        /*006c*/ 	.word	0x00000000
        /*0070*/ 	.short	0x0002
        /*0072*/ 	.short	0x0010
        /*0074*/ 	.byte	0x00, 0xf4, 0x21, 0x00


	//----- nvinfo : EIATTR_KPARAM_INFO
	.align		4
.L_25:
        /*0078*/ 	.byte	0x04, 0x17
        /*007a*/ 	.short	(.L_27 - .L_26)
.L_26:
        /*007c*/ 	.word	0x00000000
        /*0080*/ 	.short	0x0001
        /*0082*/ 	.short	0x0008
        /*0084*/ 	.byte	0x00, 0xf4, 0x21, 0x00


	//----- nvinfo : EIATTR_KPARAM_INFO
	.align		4
.L_27:
        /*0088*/ 	.byte	0x04, 0x17
        /*008a*/ 	.short	(.L_29 - .L_28)
.L_28:
        /*008c*/ 	.word	0x00000000
        /*0090*/ 	.short	0x0000
        /*0092*/ 	.short	0x0000
        /*0094*/ 	.byte	0x00, 0xf4, 0x21, 0x00


	//----- nvinfo : EIATTR_SPARSE_MMA_MASK
	.align		4
.L_29:
        /*0098*/ 	.byte	0x03, 0x50
        /*009a*/ 	.short	0x0000


	//----- nvinfo : EIATTR_MAXREG_COUNT
	.align		4
        /*009c*/ 	.byte	0x03, 0x1b
        /*009e*/ 	.short	0x00ff


	//----- nvinfo : EIATTR_EXIT_INSTR_OFFSETS
	.align		4
        /*00a0*/ 	.byte	0x04, 0x1c
        /*00a2*/ 	.short	(.L_31 - .L_30)


	//   ....[0]....
.L_30:
        /*00a4*/ 	.word	0x00000510


	//----- nvinfo : EIATTR_REQNTID
	.align		4
.L_31:
        /*00a8*/ 	.byte	0x04, 0x10
        /*00aa*/ 	.short	(.L_33 - .L_32)
.L_32:
        /*00ac*/ 	.word	0x00000080
        /*00b0*/ 	.word	0x00000001
        /*00b4*/ 	.word	0x00000001


	//----- nvinfo : EIATTR_CBANK_PARAM_SIZE
	.align		4
.L_33:
        /*00b8*/ 	.byte	0x03, 0x19
        /*00ba*/ 	.short	0x0044


	//----- nvinfo : EIATTR_PARAM_CBANK
	.align		4
        /*00bc*/ 	.byte	0x04, 0x0a
        /*00be*/ 	.short	(.L_35 - .L_34)
	.align		4
.L_34:
        /*00c0*/ 	.word	index@(.nv.constant0.triton_poi_fused__native_batch_norm_legit_no_training_max_pool2d_with_indices_native_batch_norm_backward_relu_12)
        /*00c4*/ 	.short	0x0210
        /*00c6*/ 	.short	0x0044


	//----- nvinfo : EIATTR_SW_WAR
	.align		4
.L_35:
        /*00c8*/ 	.byte	0x04, 0x36
        /*00ca*/ 	.short	(.L_37 - .L_36)
.L_36:
        /*00cc*/ 	.word	0x00000008
.L_37:


//--------------------- .nv.callgraph             --------------------------
	.section	.nv.callgraph,"",@"SHT_CUDA_CALLGRAPH"
	.align	4
	.sectionentsize	8
	.align		4
        /*0000*/ 	.word	0x00000000
	.align		4
        /*0004*/ 	.word	0xffffffff
	.align		4
        /*0008*/ 	.word	0x00000000
	.align		4
        /*000c*/ 	.word	0xfffffffe
	.align		4
        /*0010*/ 	.word	0x00000000
	.align		4
        /*0014*/ 	.word	0xfffffffd
	.align		4
        /*0018*/ 	.word	0x00000000
	.align		4
        /*001c*/ 	.word	0xfffffffc


//--------------------- .nv.constant4             --------------------------
	.section	.nv.constant4,"a",@progbits
	.align	8
	.align		8
.nv.constant4:
        /*0000*/ 	.dword	_$_str
	.align		8
        /*0008*/ 	.dword	_$_str_$_2


//--------------------- .text.triton_poi_fused__native_batch_norm_legit_no_training_max_pool2d_with_indices_native_batch_norm_backward_relu_12 --------------------------
	.section	.text.triton_poi_fused__native_batch_norm_legit_no_training_max_pool2d_with_indices_native_batch_norm_backward_relu_12,"ax",@progbits
	.align	128
        .global         triton_poi_fused__native_batch_norm_legit_no_training_max_pool2d_with_indices_native_batch_norm_backward_relu_12
        .type           triton_poi_fused__native_batch_norm_legit_no_training_max_pool2d_with_indices_native_batch_norm_backward_relu_12,@function
        .size           triton_poi_fused__native_batch_norm_legit_no_training_max_pool2d_with_indices_native_batch_norm_backward_relu_12,(.L_x_1 - triton_poi_fused__native_batch_norm_legit_no_training_max_pool2d_with_indices_native_batch_norm_backward_relu_12)
        .other          triton_poi_fused__native_batch_norm_legit_no_training_max_pool2d_with_indices_native_batch_norm_backward_relu_12,@"STO_CUDA_ENTRY STV_DEFAULT"
triton_poi_fused__native_batch_norm_legit_no_training_max_pool2d_with_indices_native_batch_norm_backward_relu_12:
.text.triton_poi_fused__native_batch_norm_legit_no_training_max_pool2d_with_indices_native_batch_norm_backward_relu_12:
[----:B------:R-:W-:Y:S01]  /*0000*/  LDC R1, c[0x0][0x28] ;  /* 0x00000a00ff017b82 */ /* 0x000fe20000000800 */
[----:B------:R-:W1:Y:S07]  /*0010*/  S2R R0, SR_TID.X ;  /* 0x0000000000007919 */ /* 0x000e6e0000002100 */
[----:B------:R-:W2:Y:S01]  /*0020*/  LDC.64 R6, c[0x0][0x220] ;  /* 0x00008800ff067b82 */ /* 0x000ea20000000a00 */
[----:B------:R-:W-:Y:S01]  /*0030*/  ULDC.64 UR4, c[0x0][0x208] ;  /* 0x0000820000047ab9 */ /* 0x000fe20000000a00 */
[----:B------:R-:W-:Y:S01]  /*0040*/  ULDC.64 UR6, c[0x0][0x238] ;  /* 0x00008e0000067ab9 */ /* 0x000fe20000000a00 */
[----:B------:R-:W3:Y:S05]  /*0050*/  S2R R3, SR_CTAID.X ;  /* 0x0000000000037919 */ /* 0x000eea0000002500 */
[----:B------:R-:W4:Y:S08]  /*0060*/  LDC.64 R4, c[0x0][0x210] ;  /* 0x00008400ff047b82 */ /* 0x000f300000000a00 */
[----:B------:R-:W5:Y:S01]  /*0070*/  LDC.64 R16, c[0x0][0x230] ;  /* 0x00008c00ff107b82 */ /* 0x000f620000000a00 */
[----:B-1----:R-:W-:-:S02]  /*0080*/  LOP3.LUT R0, R0, 0x7f, RZ, 0xc0, !PT ;  /* 0x0000007f00007812 */ /* 0x002fc400078ec0ff */
[----:B---3--:R-:W-:-:S03]  /*0090*/  SHF.R.S32.HI R2, RZ, 0x18, R3 ;  /* 0x00000018ff027819 */ /* 0x008fc60000011403 */
[----:B------:R-:W-:Y:S01]  /*00a0*/  IMAD R0, R3, 0x80, R0 ;  /* 0x0000008003007824 */ /* 0x000fe200078e0200 */
[----:B------:R-:W-:-:S04]  /*00b0*/  SGXT R3, R2, 0x1 ;  /* 0x000000010203781a */ /* 0x000fc80000000200 */
[----:B------:R-:W-:-:S04]  /*00c0*/  LEA.HI R3, R3, R0, RZ, 0x4 ;  /* 0x0000000003037211 */ /* 0x000fc800078f20ff */
[--C-:B------:R-:W-:Y:S02]  /*00d0*/  SHF.R.S32.HI R2, RZ, 0x4, R3.reuse ;  /* 0x00000004ff027819 */ /* 0x100fe40000011403 */
[----:B------:R-:W-:-:S04]  /*00e0*/  SHF.R.S32.HI R3, RZ, 0x1f, R3 ;  /* 0x0000001fff037819 */ /* 0x000fc80000011403 */
[----:B------:R-:W-:-:S04]  /*00f0*/  LEA.HI R3, R3, R2, RZ, 0x6 ;  /* 0x0000000203037211 */ /* 0x000fc800078f30ff */
[----:B------:R-:W-:-:S05]  /*0100*/  LOP3.LUT R3, R3, 0xffffffc0, RZ, 0xc0, !PT ;  /* 0xffffffc003037812 */ /* 0x000fca00078ec0ff */
[----:B------:R-:W-:Y:S01]  /*0110*/  IMAD.IADD R2, R2, 0x1, -R3 ;  /* 0x0000000102027824 */ /* 0x000fe200078e0a03 */
[----:B------:R-:W-:-:S03]  /*0120*/  SHF.R.S32.HI R3, RZ, 0x1f, R0 ;  /* 0x0000001fff037819 */ /* 0x000fc60000011400 */
[----:B--2---:R-:W-:Y:S01]  /*0130*/  IMAD.WIDE R6, R2, 0x4, R6 ;  /* 0x0000000402067825 */ /* 0x004fe200078e0206 */
[----:B------:R-:W-:-:S04]  /*0140*/  LEA.HI R8, R3, R0, RZ, 0x2 ;  /* 0x0000000003087211 */ /* 0x000fc800078f10ff */
[----:B------:R1:W2:Y:S01]  /*0150*/  LDG.E.EL R3, desc[UR4][R6.64] ;  /* 0x0000000406037981 */ /* 0x0002a2000c2e1900 */
[C---:B------:R-:W-:Y:S01]  /*0160*/  LOP3.LUT R9, R8.reuse, 0x7ffffffc, RZ, 0xc0, !PT ;  /* 0x7ffffffc08097812 */ /* 0x040fe200078ec0ff */
[----:B------:R-:W-:-:S04]  /*0170*/  IMAD.SHL.U32 R8, R8, 0x4, RZ ;  /* 0x0000000408087824 */ /* 0x000fc800078e00ff */
[----:B------:R-:W-:Y:S01]  /*0180*/  IMAD.IADD R9, R0, 0x1, -R9 ;  /* 0x0000000100097824 */ /* 0x000fe200078e0a09 */
[----:B------:R-:W-:Y:S01]  /*0190*/  LOP3.LUT R8, R8, 0xfffffff0, RZ, 0xc0, !PT ;  /* 0xfffffff008087812 */ /* 0x000fe200078ec0ff */
[----:B-1----:R-:W1:Y:S04]  /*01a0*/  LDC.64 R6, c[0x0][0x218] ;  /* 0x00008600ff067b82 */ /* 0x002e680000000a00 */
[----:B------:R-:W-:-:S04]  /*01b0*/  IMAD R15, R9, 0x2, R8 ;  /* 0x00000002090f7824 */ /* 0x000fc800078e0208 */
[----:B----4-:R-:W-:-:S04]  /*01c0*/  IMAD.WIDE R12, R15, 0x4, R4 ;  /* 0x000000040f0c7825 */ /* 0x010fc800078e0204 */
[----:B------:R-:W-:Y:S01]  /*01d0*/  VIADD R11, R15, 0x8 ;  /* 0x000000080f0b7836 */ /* 0x000fe20000000000 */
[----:B------:R-:W3:Y:S04]  /*01e0*/  LDG.E.EL R8, desc[UR4][R12.64] ;  /* 0x000000040c087981 */ /* 0x000ee8000c2e1900 */
[----:B------:R4:W3:Y:S01]  /*01f0*/  LDG.E.EL R9, desc[UR4][R12.64+0x4] ;  /* 0x000004040c097981 */ /* 0x0008e2000c2e1900 */
[----:B------:R-:W-:-:S04]  /*0200*/  IMAD.WIDE R10, R11, 0x4, R4 ;  /* 0x000000040b0a7825 */ /* 0x000fc800078e0204 */
[----:B------:R-:W-:Y:S02]  /*0210*/  VIADD R15, R15, 0x9 ;  /* 0x000000090f0f7836 */ /* 0x000fe40000000000 */
[----:B------:R-:W3:Y:S02]  /*0220*/  LDG.E.EL R10, desc[UR4][R10.64] ;  /* 0x000000040a0a7981 */ /* 0x000ee4000c2e1900 */
[----:B------:R-:W-:Y:S02]  /*0230*/  IMAD.WIDE R4, R15, 0x4, R4 ;  /* 0x000000040f047825 */ /* 0x000fe400078e0204 */
[----:B------:R-:W4:Y:S04]  /*0240*/  LDC.64 R14, c[0x0][0x228] ;  /* 0x00008a00ff0e7b82 */ /* 0x000f280000000a00 */
[----:B------:R-:W3:Y:S01]  /*0250*/  LDG.E.EL R5, desc[UR4][R4.64] ;  /* 0x0000000404057981 */ /* 0x000ee2000c2e1900 */
[----:B-1----:R-:W-:-:S05]  /*0260*/  IMAD.WIDE R6, R2, 0x4, R6 ;  /* 0x0000000402067825 */ /* 0x002fca00078e0206 */
[----:B------:R1:W3:Y:S01]  /*0270*/  LDG.E.EL R18, desc[UR4][R6.64] ;  /* 0x0000000406127981 */ /* 0x0002e2000c2e1900 */
[C---:B----4-:R-:W-:Y:S01]  /*0280*/  IMAD.WIDE R12, R2.reuse, 0x4, R14 ;  /* 0x00000004020c7825 */ /* 0x050fe200078e020e */
[----:B-1----:R-:W1:Y:S03]  /*0290*/  LDC.64 R6, c[0x0][0x240] ;  /* 0x00009000ff067b82 */ /* 0x002e660000000a00 */
[----:B-----5:R-:W-:Y:S02]  /*02a0*/  IMAD.WIDE R14, R2, 0x4, R16 ;  /* 0x00000004020e7825 */ /* 0x020fe400078e0210 */
[----:B------:R-:W4:Y:S04]  /*02b0*/  LDG.E.EL R12, desc[UR4][R12.64] ;  /* 0x000000040c0c7981 */ /* 0x000f28000c2e1900 */
[----:B------:R-:W4:Y:S01]  /*02c0*/  LDG.E.EL R15, desc[UR4][R14.64] ;  /* 0x000000040e0f7981 */ /* 0x000f22000c2e1900 */
[----:B0-----:R-:W-:-:S02]  /*02d0*/  IMAD.MOV.U32 R4, RZ, RZ, 0x3e800000 ;  /* 0x3e800000ff047424 */ /* 0x001fc400078e00ff */
[----:B-1----:R-:W-:-:S04]  /*02e0*/  IMAD.WIDE R6, R0, 0x4, R6 ;  /* 0x0000000400067825 */ /* 0x002fc800078e0206 */
[----:B--2---:R-:W-:-:S04]  /*02f0*/  FADD R3, R3, 9.9999997473787516356e-06 ;  /* 0x3727c5ac03037421 */ /* 0x004fc80000000000 */
[----:B------:R0:W1:Y:S02]  /*0300*/  MUFU.SQRT R11, R3 ;  /* 0x00000003000b7308 */ /* 0x0000640000002000 */
[----:B0-----:R-:W0:Y:S01]  /*0310*/  LDC.64 R2, c[0x0][0x248] ;  /* 0x00009200ff027b82 */ /* 0x001e220000000a00 */
[C---:B-1----:R-:W-:Y:S02]  /*0320*/  FSETP.GT.AND P5, PT, R11.reuse, 8.50705917302346158658e+37, PT ;  /* 0x7e8000000b00780b */ /* 0x042fe40003fa4000 */
[----:B------:R-:W-:Y:S02]  /*0330*/  FSETP.GEU.AND P2, PT, R11, 1.175494350822287508e-38, PT ;  /* 0x008000000b00780b */ /* 0x000fe40003f4e000 */
[----:B------:R-:W-:Y:S02]  /*0340*/  FSEL R4, R4, 1, P5 ;  /* 0x3f80000004047808 */ /* 0x000fe40002800000 */
[C---:B---3--:R-:W-:Y:S02]  /*0350*/  FSETP.GT.AND P1, PT, R9.reuse, R8, PT ;  /* 0x000000080900720b */ /* 0x048fe40003f24000 */
[----:B------:R-:W-:-:S02]  /*0360*/  FSETP.NAN.AND P0, PT, R9, R9, PT ;  /* 0x000000090900720b */ /* 0x000fc40003f08000 */
[----:B------:R-:W-:-:S03]  /*0370*/  FSETP.NAN.AND P4, PT, R10, R10, PT ;  /* 0x0000000a0a00720b */ /* 0x000fc60003f88000 */
[----:B------:R-:W-:Y:S02]  /*0380*/  @P5 FMUL R11, R11, 0.25 ;  /* 0x3e8000000b0b5820 */ /* 0x000fe40000400000 */
[----:B------:R-:W-:Y:S02]  /*0390*/  @!P2 FMUL R4, R4, 16777216 ;  /* 0x4b8000000404a820 */ /* 0x000fe40000400000 */
[----:B------:R-:W-:Y:S02]  /*03a0*/  @!P2 FMUL R11, R11, 16777216 ;  /* 0x4b8000000b0ba820 */ /* 0x000fe40000400000 */
[----:B------:R-:W-:Y:S01]  /*03b0*/  @!P1 FSEL R9, R9, R8, P0 ;  /* 0x0000000809099208 */ /* 0x000fe20000000000 */
[----:B0-----:R-:W-:Y:S01]  /*03c0*/  IMAD.WIDE R2, R0, 0x4, R2 ;  /* 0x0000000400027825 */ /* 0x001fe200078e0202 */
[----:B------:R-:W-:Y:S02]  /*03d0*/  FSETP.NAN.AND P3, PT, R5, R5, PT ;  /* 0x000000050500720b */ /* 0x000fe40003f68000 */
[----:B------:R-:W-:Y:S01]  /*03e0*/  FSETP.GEU.AND P0, PT, R9, R10, PT ;  /* 0x0000000a0900720b */ /* 0x000fe20003f0e000 */
[----:B------:R-:W0:Y:S03]  /*03f0*/  MUFU.RCP R11, R11 ;  /* 0x0000000b000b7308 */ /* 0x000e260000001000 */
[----:B------:R-:W-:-:S04]  /*0400*/  @!P4 FSEL R10, R10, R9, !P0 ;  /* 0x000000090a0ac208 */ /* 0x000fc80004000000 */
[----:B------:R-:W-:-:S04]  /*0410*/  FSETP.GEU.AND P4, PT, R10, R5, PT ;  /* 0x000000050a00720b */ /* 0x000fc80003f8e000 */
[----:B------:R-:W-:Y:S01]  /*0420*/  @!P3 FSEL R5, R5, R10, !P4 ;  /* 0x0000000a0505b208 */ /* 0x000fe20006000000 */
[----:B0-----:R-:W-:-:S04]  /*0430*/  FMUL R4, R11, R4 ;  /* 0x000000040b047220 */ /* 0x001fc80000400000 */
[----:B------:R-:W-:Y:S01]  /*0440*/  FADD R9, -R18, R5 ;  /* 0x0000000512097221 */ /* 0x000fe20000000100 */
[----:B------:R-:W-:-:S03]  /*0450*/  SEL R5, RZ, 0x1, !P1 ;  /* 0x00000001ff057807 */ /* 0x000fc60004800000 */
[----:B------:R-:W-:Y:S01]  /*0460*/  FMUL R4, R9, R4 ;  /* 0x0000000409047220 */ /* 0x000fe20000400000 */
[----:B------:R-:W-:-:S04]  /*0470*/  SEL R8, R5, 0x2, P0 ;  /* 0x0000000205087807 */ /* 0x000fc80000000000 */
[----:B------:R-:W-:Y:S01]  /*0480*/  SEL R11, R8, 0x3, P4 ;  /* 0x00000003080b7807 */ /* 0x000fe20002000000 */
[----:B----4-:R-:W-:Y:S01]  /*0490*/  FFMA R12, R12, R4, R15 ;  /* 0x000000040c0c7223 */ /* 0x010fe2000000000f */
[----:B------:R-:W-:-:S04]  /*04a0*/  IADD3 R4, P1, R0, UR6, RZ ;  /* 0x0000000600047c10 */ /* 0x000fc8000ff3e0ff */
[----:B------:R-:W-:Y:S02]  /*04b0*/  FSETP.GEU.AND P0, PT, R12, RZ, PT ;  /* 0x000000ff0c00720b */ /* 0x000fe40003f0e000 */
[----:B------:R-:W-:Y:S02]  /*04c0*/  LEA.HI.X.SX32 R5, R0, UR7, 0x1, P1 ;  /* 0x0000000700057c11 */ /* 0x000fe400088f0eff */
[----:B------:R-:W-:-:S03]  /*04d0*/  FSEL R13, R12, RZ, P0 ;  /* 0x000000ff0c0d7208 */ /* 0x000fc60000000000 */
[----:B------:R-:W-:Y:S04]  /*04e0*/  STG.E.U8 desc[UR4][R4.64], R11 ;  /* 0x0000000b04007986 */ /* 0x000fe8000c101104 */
[----:B------:R-:W-:Y:S04]  /*04f0*/  STG.E desc[UR4][R6.64], R13 ;  /* 0x0000000d06007986 */ /* 0x000fe8000c101904 */
[----:B------:R-:W-:Y:S01]  /*0500*/  STG.E desc[UR4][R2.64], R9 ;  /* 0x0000000902007986 */ /* 0x000fe2000c101904 */
[----:B------:R-:W-:Y:S05]  /*0510*/  EXIT ;  /* 0x000000000000794d */ /* 0x000fea0003800000 */
.L_x_0:
[----:B------:R-:W-:-:S00]  /*0520*/  BRA `(.L_x_0) ;  /* 0xfffffffc00fc7947 */ /* 0x000fc0000383ffff */
[----:B------:R-:W-:-:S00]  /*0530*/  NOP ;  /* 0x0000000000007918 */ /* 0x000fc00000000000 */
        /* <DEDUP_REMOVED lines=12> */
.L_x_1:


//--------------------- .nv.global.init           --------------------------
	.section	.nv.global.init,"aw",@progbits
.nv.global.init:
	.type		_$_str,@object
	.size		_$_str,(_$_str_$_2 - _$_str)
_$_str:
        /*0000*/ 	.byte	0x5f, 0x5f, 0x43, 0x55, 0x44, 0x41, 0x5f, 0x46, 0x54, 0x5a, 0x00
	.type		_$_str_$_2,@object
	.size		_$_str_$_2,(.L_1 - _$_str_$_2)
_$_str_$_2:
        /*000b*/ 	.byte	0x5f, 0x5f, 0x43, 0x55, 0x44, 0x41, 0x5f, 0x50, 0x52, 0x45, 0x43, 0x5f, 0x53, 0x51, 0x52, 0x54
        /*001b*/ 	.byte	0x00
.L_1:


//--------------------- .nv.constant0.triton_poi_fused__native_batch_norm_legit_no_training_max_pool2d_with_indices_native_batch_norm_backward_relu_12 --------------------------
	.section	.nv.constant0.triton_poi_fused__native_batch_norm_legit_no_training_max_pool2d_with_indices_native_batch_norm_backward_relu_12,"a",@progbits
	.sectionflags	@""
	.align	4
.nv.constant0.triton_poi_fused__native_batch_norm_legit_no_training_max_pool2d_with_indices_native_batch_norm_backward_relu_12:
	.zero		596
